//
// Generated by NVIDIA NVVM Compiler
//
// Compiler Build ID: CL-36424714
// Cuda compilation tools, release 13.0, V13.0.88
// Based on NVVM 20.0.0
//

.version 9.0
.target sm_100
.address_size 64

	// .globl	_Z18d_bilateral_filterPfS_iifi
.const .align 4 .b8 cGaussian[256];

.visible .entry _Z18d_bilateral_filterPfS_iifi(
	.param .u64 .ptr .align 1 _Z18d_bilateral_filterPfS_iifi_param_0,
	.param .u64 .ptr .align 1 _Z18d_bilateral_filterPfS_iifi_param_1,
	.param .u32 _Z18d_bilateral_filterPfS_iifi_param_2,
	.param .u32 _Z18d_bilateral_filterPfS_iifi_param_3,
	.param .f32 _Z18d_bilateral_filterPfS_iifi_param_4,
	.param .u32 _Z18d_bilateral_filterPfS_iifi_param_5
)
{
	.reg .pred 	%p<48>;
	.reg .b32 	%r<62>;
	.reg .b32 	%f<140>;
	.reg .b64 	%rd<28>;

	ld.param.u64 	%rd8, [_Z18d_bilateral_filterPfS_iifi_param_0];
	ld.param.u32 	%r28, [_Z18d_bilateral_filterPfS_iifi_param_2];
	ld.param.u32 	%r31, [_Z18d_bilateral_filterPfS_iifi_param_3];
	ld.param.f32 	%f41, [_Z18d_bilateral_filterPfS_iifi_param_4];
	ld.param.u32 	%r30, [_Z18d_bilateral_filterPfS_iifi_param_5];
	cvta.to.global.u64 	%rd1, %rd8;
	mov.u32 	%r32, %ctaid.x;
	mov.u32 	%r33, %ntid.x;
	mov.u32 	%r34, %tid.x;
	mad.lo.s32 	%r1, %r32, %r33, %r34;
	mov.u32 	%r35, %ctaid.y;
	mov.u32 	%r36, %ntid.y;
	mov.u32 	%r37, %tid.y;
	mad.lo.s32 	%r38, %r35, %r36, %r37;
	mad.lo.s32 	%r3, %r28, %r38, %r1;
	setp.ge.s32 	%p2, %r1, %r28;
	setp.ge.s32 	%p3, %r38, %r31;
	or.pred  	%p4, %p2, %p3;
	@%p4 bra 	$L__BB0_25;
	mul.wide.s32 	%rd9, %r3, 4;
	add.s64 	%rd10, %rd1, %rd9;
	ld.global.f32 	%f1, [%rd10];
	neg.s32 	%r4, %r30;
	setp.lt.s32 	%p5, %r30, 0;
	mov.f32 	%f129, 0f00000000;
	mov.f32 	%f128, %f129;
	@%p5 bra 	$L__BB0_24;
	add.f32 	%f44, %f41, %f41;
	mul.f32 	%f2, %f41, %f44;
	shl.b32 	%r39, %r30, 1;
	and.b32  	%r40, %r39, -4;
	neg.s32 	%r5, %r40;
	mov.f32 	%f128, 0f00000000;
	mov.u64 	%rd12, cGaussian;
	mov.u32 	%r54, %r4;
	mov.f32 	%f129, %f128;
$L__BB0_3:
	setp.lt.u32 	%p6, %r30, 2;
	add.s32 	%r41, %r54, %r38;
	setp.gt.s32 	%p7, %r41, -1;
	setp.lt.s32 	%p8, %r41, %r31;
	and.pred  	%p1, %p7, %p8;
	mul.lo.s32 	%r7, %r41, %r28;
	add.s32 	%r42, %r54, %r30;
	mul.wide.s32 	%rd11, %r42, 4;
	add.s64 	%rd2, %rd12, %rd11;
	mov.u32 	%r61, %r4;
	@%p6 bra 	$L__BB0_15;
	sub.s32 	%r59, 1, %r30;
	sub.s32 	%r56, %r1, %r30;
	add.s32 	%r55, %r56, %r7;
	mov.b32 	%r57, 1;
	mov.u32 	%r58, %r5;
$L__BB0_5:
	.pragma "nounroll";
	setp.gt.s32 	%p9, %r56, -1;
	setp.lt.s32 	%p10, %r56, %r28;
	and.pred  	%p11, %p9, %p10;
	and.pred  	%p12, %p11, %p1;
	mul.wide.s32 	%rd13, %r55, 4;
	add.s64 	%rd3, %rd1, %rd13;
	add.s32 	%r44, %r57, -1;
	mul.wide.s32 	%rd14, %r44, 4;
	add.s64 	%rd4, %rd12, %rd14;
	not.pred 	%p13, %p12;
	@%p13 bra 	$L__BB0_7;
	ld.global.f32 	%f45, [%rd3];
	ld.const.f32 	%f46, [%rd4];
	ld.const.f32 	%f47, [%rd2];
	mul.f32 	%f48, %f46, %f47;
	sub.f32 	%f49, %f1, %f45;
	mul.f32 	%f50, %f49, %f49;
	div.rn.f32 	%f51, %f50, %f2;
	mul.f32 	%f52, %f51, 0fBFB8AA3B;
	ex2.approx.f32 	%f53, %f52;
	mul.f32 	%f54, %f48, %f53;
	fma.rn.f32 	%f128, %f45, %f54, %f128;
	add.f32 	%f129, %f129, %f54;
$L__BB0_7:
	add.s32 	%r45, %r56, 1;
	setp.gt.s32 	%p14, %r45, -1;
	setp.lt.s32 	%p15, %r45, %r28;
	and.pred  	%p16, %p14, %p15;
	and.pred  	%p17, %p16, %p1;
	not.pred 	%p18, %p17;
	@%p18 bra 	$L__BB0_9;
	ld.global.f32 	%f55, [%rd3+4];
	ld.const.f32 	%f56, [%rd4+4];
	ld.const.f32 	%f57, [%rd2];
	mul.f32 	%f58, %f56, %f57;
	sub.f32 	%f59, %f1, %f55;
	mul.f32 	%f60, %f59, %f59;
	div.rn.f32 	%f61, %f60, %f2;
	mul.f32 	%f62, %f61, 0fBFB8AA3B;
	ex2.approx.f32 	%f63, %f62;
	mul.f32 	%f64, %f58, %f63;
	fma.rn.f32 	%f128, %f55, %f64, %f128;
	add.f32 	%f129, %f129, %f64;
$L__BB0_9:
	add.s32 	%r46, %r56, 2;
	setp.gt.s32 	%p19, %r46, -1;
	setp.lt.s32 	%p20, %r46, %r28;
	and.pred  	%p21, %p19, %p20;
	and.pred  	%p22, %p21, %p1;
	not.pred 	%p23, %p22;
	@%p23 bra 	$L__BB0_11;
	ld.global.f32 	%f65, [%rd3+8];
	ld.const.f32 	%f66, [%rd4+8];
	ld.const.f32 	%f67, [%rd2];
	mul.f32 	%f68, %f66, %f67;
	sub.f32 	%f69, %f1, %f65;
	mul.f32 	%f70, %f69, %f69;
	div.rn.f32 	%f71, %f70, %f2;
	mul.f32 	%f72, %f71, 0fBFB8AA3B;
	ex2.approx.f32 	%f73, %f72;
	mul.f32 	%f74, %f68, %f73;
	fma.rn.f32 	%f128, %f65, %f74, %f128;
	add.f32 	%f129, %f129, %f74;
$L__BB0_11:
	add.s32 	%r47, %r56, 3;
	setp.gt.s32 	%p24, %r47, -1;
	setp.lt.s32 	%p25, %r47, %r28;
	and.pred  	%p26, %p24, %p25;
	and.pred  	%p27, %p26, %p1;
	not.pred 	%p28, %p27;
	@%p28 bra 	$L__BB0_13;
	ld.global.f32 	%f75, [%rd3+12];
	ld.const.f32 	%f76, [%rd4+12];
	ld.const.f32 	%f77, [%rd2];
	mul.f32 	%f78, %f76, %f77;
	sub.f32 	%f79, %f1, %f75;
	mul.f32 	%f80, %f79, %f79;
	div.rn.f32 	%f81, %f80, %f2;
	mul.f32 	%f82, %f81, 0fBFB8AA3B;
	ex2.approx.f32 	%f83, %f82;
	mul.f32 	%f84, %f78, %f83;
	fma.rn.f32 	%f128, %f75, %f84, %f128;
	add.f32 	%f129, %f129, %f84;
$L__BB0_13:
	add.s32 	%r59, %r59, 4;
	add.s32 	%r58, %r58, 4;
	add.s32 	%r57, %r57, 4;
	add.s32 	%r56, %r56, 4;
	add.s32 	%r55, %r55, 4;
	setp.ne.s32 	%p29, %r58, 0;
	@%p29 bra 	$L__BB0_5;
	add.s32 	%r61, %r59, -1;
$L__BB0_15:
	and.b32  	%r48, %r30, 1;
	setp.eq.b32 	%p30, %r48, 1;
	not.pred 	%p31, %p30;
	@%p31 bra 	$L__BB0_21;
	add.s32 	%r23, %r61, %r1;
	setp.gt.s32 	%p32, %r23, -1;
	setp.lt.s32 	%p33, %r23, %r28;
	and.pred  	%p34, %p32, %p33;
	and.pred  	%p35, %p34, %p1;
	add.s32 	%r49, %r23, %r7;
	mul.wide.s32 	%rd16, %r49, 4;
	add.s64 	%rd5, %rd1, %rd16;
	add.s32 	%r50, %r61, %r30;
	mul.wide.s32 	%rd17, %r50, 4;
	add.s64 	%rd6, %rd12, %rd17;
	not.pred 	%p36, %p35;
	@%p36 bra 	$L__BB0_18;
	ld.global.f32 	%f85, [%rd5];
	ld.const.f32 	%f86, [%rd6];
	ld.const.f32 	%f87, [%rd2];
	mul.f32 	%f88, %f86, %f87;
	sub.f32 	%f89, %f1, %f85;
	mul.f32 	%f90, %f89, %f89;
	div.rn.f32 	%f91, %f90, %f2;
	mul.f32 	%f92, %f91, 0fBFB8AA3B;
	ex2.approx.f32 	%f93, %f92;
	mul.f32 	%f94, %f88, %f93;
	fma.rn.f32 	%f128, %f85, %f94, %f128;
	add.f32 	%f129, %f129, %f94;
$L__BB0_18:
	add.s32 	%r51, %r23, 1;
	setp.gt.s32 	%p37, %r51, -1;
	setp.lt.s32 	%p38, %r51, %r28;
	and.pred  	%p39, %p37, %p38;
	and.pred  	%p40, %p39, %p1;
	not.pred 	%p41, %p40;
	@%p41 bra 	$L__BB0_20;
	ld.global.f32 	%f95, [%rd5+4];
	ld.const.f32 	%f96, [%rd6+4];
	ld.const.f32 	%f97, [%rd2];
	mul.f32 	%f98, %f96, %f97;
	sub.f32 	%f99, %f1, %f95;
	mul.f32 	%f100, %f99, %f99;
	div.rn.f32 	%f101, %f100, %f2;
	mul.f32 	%f102, %f101, 0fBFB8AA3B;
	ex2.approx.f32 	%f103, %f102;
	mul.f32 	%f104, %f98, %f103;
	fma.rn.f32 	%f128, %f95, %f104, %f128;
	add.f32 	%f129, %f129, %f104;
$L__BB0_20:
	add.s32 	%r61, %r61, 2;
$L__BB0_21:
	add.s32 	%r26, %r61, %r1;
	setp.gt.s32 	%p42, %r26, -1;
	setp.lt.s32 	%p43, %r26, %r28;
	and.pred  	%p44, %p42, %p43;
	and.pred  	%p45, %p44, %p1;
	not.pred 	%p46, %p45;
	@%p46 bra 	$L__BB0_23;
	add.s32 	%r52, %r26, %r7;
	mul.wide.s32 	%rd19, %r52, 4;
	add.s64 	%rd20, %rd1, %rd19;
	ld.global.f32 	%f105, [%rd20];
	add.s32 	%r53, %r61, %r30;
	mul.wide.s32 	%rd21, %r53, 4;
	add.s64 	%rd23, %rd12, %rd21;
	ld.const.f32 	%f106, [%rd23];
	ld.const.f32 	%f107, [%rd2];
	mul.f32 	%f108, %f106, %f107;
	sub.f32 	%f109, %f1, %f105;
	mul.f32 	%f110, %f109, %f109;
	div.rn.f32 	%f111, %f110, %f2;
	mul.f32 	%f112, %f111, 0fBFB8AA3B;
	ex2.approx.f32 	%f113, %f112;
	mul.f32 	%f114, %f108, %f113;
	fma.rn.f32 	%f128, %f105, %f114, %f128;
	add.f32 	%f129, %f129, %f114;
$L__BB0_23:
	add.s32 	%r27, %r54, 1;
	setp.ne.s32 	%p47, %r54, %r30;
	mov.u32 	%r54, %r27;
	@%p47 bra 	$L__BB0_3;
$L__BB0_24:
	ld.param.u64 	%rd27, [_Z18d_bilateral_filterPfS_iifi_param_1];
	div.rn.f32 	%f115, %f128, %f129;
	cvta.to.global.u64 	%rd24, %rd27;
	mul.wide.s32 	%rd25, %r3, 4;
	add.s64 	%rd26, %rd24, %rd25;
	st.global.f32 	[%rd26], %f115;
$L__BB0_25:
	ret;

}


// ===== COMPILED SASS (sm_100) =====

	.target	sm_100

	.elftype	@"ET_EXEC"


//--------------------- .note.nv.tkinfo           --------------------------
	.section	.note.nv.tkinfo,"",@"SHT_NOTE"
	.sectionflags	@"SHF_NOTE_NV_TKINFO"
	.tkinfo
        /*0018*/ 	.word	0x00000002
        /*0030*/ 	.string	""
        /*0030*/ 	.string	"ptxas"
        /*0030*/ 	.string	"Cuda compilation tools, release 13.0, V13.0.88"
        /*0030*/ 	.string	"Build cuda_13.0.r13.0/compiler.36424714_0"
        /*0030*/ 	.string	"-arch sm_100 -m 64 "



//--------------------- .note.nv.cuinfo           --------------------------
	.section	.note.nv.cuinfo,"",@"SHT_NOTE"
	.sectionflags	@"SHF_NOTE_NV_CUINFO"
        /*0018*/ 	.short	0x0002
        /*001a*/ 	.short	0x0064
        /*001c*/ 	.short	0x0082
	.zero		2


//--------------------- .nv.info                  --------------------------
	.section	.nv.info,"",@"SHT_CUDA_INFO"
	.align	4


	//----- nvinfo : EIATTR_REGCOUNT
	.align		4
        /*0000*/ 	.byte	0x04, 0x2f
        /*0002*/ 	.short	(.L_2 - .L_1)
	.align		4
.L_1:
        /*0004*/ 	.word	index@(_Z18d_bilateral_filterPfS_iifi)
        /*0008*/ 	.word	0x0000001f


	//----- nvinfo : EIATTR_FRAME_SIZE
	.align		4
.L_2:
        /*000c*/ 	.byte	0x04, 0x11
        /*000e*/ 	.short	(.L_4 - .L_3)
	.align		4
.L_3:
        /*0010*/ 	.word	index@($__internal_0_$__cuda_sm3x_div_rn_noftz_f32_slowpath)
        /*0014*/ 	.word	0x00000000


	//----- nvinfo : EIATTR_FRAME_SIZE
	.align		4
.L_4:
        /*0018*/ 	.byte	0x04, 0x11
        /*001a*/ 	.short	(.L_6 - .L_5)
	.align		4
.L_5:
        /*001c*/ 	.word	index@(_Z18d_bilateral_filterPfS_iifi)
        /*0020*/ 	.word	0x00000000


	//----- nvinfo : EIATTR_MIN_STACK_SIZE
	.align		4
.L_6:
        /*0024*/ 	.byte	0x04, 0x12
        /*0026*/ 	.short	(.L_8 - .L_7)
	.align		4
.L_7:
        /*0028*/ 	.word	index@(_Z18d_bilateral_filterPfS_iifi)
        /*002c*/ 	.word	0x00000000
.L_8:


//--------------------- .nv.compat                --------------------------
	.section	.nv.compat,"",@"SHT_CUDA_COMPAT_INFO"
	.align	4
        /*0000*/ 	.byte	0x02, 0x09, 0x00, 0x00, 0x02, 0x02, 0x01, 0x00, 0x02, 0x05, 0x05, 0x00, 0x03, 0x07, 0x01, 0x01
        /*0010*/ 	.byte	0x02, 0x03, 0x00, 0x00, 0x02, 0x06, 0x01, 0x00, 0x04, 0x0b, 0x08, 0x00, 0x01, 0x00, 0x00, 0x00
        /*0020*/ 	.byte	0x00, 0x00, 0x00, 0x00


//--------------------- .nv.info._Z18d_bilateral_filterPfS_iifi --------------------------
	.section	.nv.info._Z18d_bilateral_filterPfS_iifi,"",@"SHT_CUDA_INFO"
	.sectionflags	@""
	.align	4


	//----- nvinfo : EIATTR_CUDA_API_VERSION
	.align		4
        /*0000*/ 	.byte	0x04, 0x37
        /*0002*/ 	.short	(.L_10 - .L_9)
.L_9:
        /*0004*/ 	.word	0x00000082


	//----- nvinfo : EIATTR_KPARAM_INFO
	.align		4
.L_10:
        /*0008*/ 	.byte	0x04, 0x17
        /*000a*/ 	.short	(.L_12 - .L_11)
.L_11:
        /*000c*/ 	.word	0x00000000
        /*0010*/ 	.short	0x0005
        /*0012*/ 	.short	0x001c
        /*0014*/ 	.byte	0x00, 0xf0, 0x11, 0x00


	//----- nvinfo : EIATTR_KPARAM_INFO
	.align		4
.L_12:
        /*0018*/ 	.byte	0x04, 0x17
        /*001a*/ 	.short	(.L_14 - .L_13)
.L_13:
        /*001c*/ 	.word	0x00000000
        /*0020*/ 	.short	0x0004
        /*0022*/ 	.short	0x0018
        /*0024*/ 	.byte	0x00, 0xf0, 0x11, 0x00


	//----- nvinfo : EIATTR_KPARAM_INFO
	.align		4
.L_14:
        /*0028*/ 	.byte	0x04, 0x17
        /*002a*/ 	.short	(.L_16 - .L_15)
.L_15:
        /*002c*/ 	.word	0x00000000
        /*0030*/ 	.short	0x0003
        /*0032*/ 	.short	0x0014
        /*0034*/ 	.byte	0x00, 0xf0, 0x11, 0x00


	//----- nvinfo : EIATTR_KPARAM_INFO
	.align		4
.L_16:
        /*0038*/ 	.byte	0x04, 0x17
        /*003a*/ 	.short	(.L_18 - .L_17)
.L_17:
        /*003c*/ 	.word	0x00000000
        /*0040*/ 	.short	0x0002
        /*0042*/ 	.short	0x0010
        /*0044*/ 	.byte	0x00, 0xf0, 0x11, 0x00


	//----- nvinfo : EIATTR_KPARAM_INFO
	.align		4
.L_18:
        /*0048*/ 	.byte	0x04, 0x17
        /*004a*/ 	.short	(.L_20 - .L_19)
.L_19:
        /*004c*/ 	.word	0x00000000
        /*0050*/ 	.short	0x0001
        /*0052*/ 	.short	0x0008
        /*0054*/ 	.byte	0x00, 0xf5, 0x21, 0x00


	//----- nvinfo : EIATTR_KPARAM_INFO
	.align		4
.L_20:
        /*0058*/ 	.byte	0x04, 0x17
        /*005a*/ 	.short	(.L_22 - .L_21)
.L_21:
        /*005c*/ 	.word	0x00000000
        /*0060*/ 	.short	0x0000
        /*0062*/ 	.short	0x0000
        /*0064*/ 	.byte	0x00, 0xf5, 0x21, 0x00


	//----- nvinfo : EIATTR_SPARSE_MMA_MASK
	.align		4
.L_22:
        /*0068*/ 	.byte	0x03, 0x50
        /*006a*/ 	.short	0x0000


	//----- nvinfo : EIATTR_MAXREG_COUNT
	.align		4
        /*006c*/ 	.byte	0x03, 0x1b
        /*006e*/ 	.short	0x00ff


	//----- nvinfo : EIATTR_MERCURY_ISA_VERSION
	.align		4
        /*0070*/ 	.byte	0x03, 0x5f
        /*0072*/ 	.short	0x0101


	//----- nvinfo : EIATTR_VRC_CTA_INIT_COUNT
	.align		4
        /*0074*/ 	.byte	0x02, 0x4a
	.zero		1
	.zero		1


	//----- nvinfo : EIATTR_EXIT_INSTR_OFFSETS
	.align		4
        /*0078*/ 	.byte	0x04, 0x1c
        /*007a*/ 	.short	(.L_24 - .L_23)


	//   ....[0]....
.L_23:
        /*007c*/ 	.word	0x000000c0


	//   ....[1]....
        /*0080*/ 	.word	0x000014c0


	//----- nvinfo : EIATTR_CRS_STACK_SIZE
	.align		4
.L_24:
        /*0084*/ 	.byte	0x04, 0x1e
        /*0086*/ 	.short	(.L_26 - .L_25)
.L_25:
        /*0088*/ 	.word	0x00000000


	//----- nvinfo : EIATTR_CBANK_PARAM_SIZE
	.align		4
.L_26:
        /*008c*/ 	.byte	0x03, 0x19
        /*008e*/ 	.short	0x0020


	//----- nvinfo : EIATTR_PARAM_CBANK
	.align		4
        /*0090*/ 	.byte	0x04, 0x0a
        /*0092*/ 	.short	(.L_28 - .L_27)
	.align		4
.L_27:
        /*0094*/ 	.word	index@(.nv.constant0._Z18d_bilateral_filterPfS_iifi)
        /*0098*/ 	.short	0x0380
        /*009a*/ 	.short	0x0020


	//----- nvinfo : EIATTR_SW_WAR
	.align		4
.L_28:
        /*009c*/ 	.byte	0x04, 0x36
        /*009e*/ 	.short	(.L_30 - .L_29)
.L_29:
        /*00a0*/ 	.word	0x00000008
.L_30:


//--------------------- .nv.callgraph             --------------------------
	.section	.nv.callgraph,"",@"SHT_CUDA_CALLGRAPH"
	.align	4
	.sectionentsize	8
	.align		4
        /*0000*/ 	.word	0x00000000
	.align		4
        /*0004*/ 	.word	0xffffffff
	.align		4
        /*0008*/ 	.word	0x00000000
	.align		4
        /*000c*/ 	.word	0xfffffffe
	.align		4
        /*0010*/ 	.word	0x00000000
	.align		4
        /*0014*/ 	.word	0xfffffffd
	.align		4
        /*0018*/ 	.word	0x00000000
	.align		4
        /*001c*/ 	.word	0xfffffffc


//--------------------- .nv.constant3             --------------------------
	.section	.nv.constant3,"a",@progbits
	.align	4
.nv.constant3:
	.type		cGaussian,@object
	.size		cGaussian,(.L_0 - cGaussian)
cGaussian:
	.zero		256
.L_0:


//--------------------- .text._Z18d_bilateral_filterPfS_iifi --------------------------
	.section	.text._Z18d_bilateral_filterPfS_iifi,"ax",@progbits
	.align	128
        .global         _Z18d_bilateral_filterPfS_iifi
        .type           _Z18d_bilateral_filterPfS_iifi,@function
        .size           _Z18d_bilateral_filterPfS_iifi,(.L_x_47 - _Z18d_bilateral_filterPfS_iifi)
        .other          _Z18d_bilateral_filterPfS_iifi,@"STO_CUDA_ENTRY STV_DEFAULT"
_Z18d_bilateral_filterPfS_iifi:
.text._Z18d_bilateral_filterPfS_iifi:
[----:B------:R-:W-:Y:S01]  /*0000*/  LDC R1, c[0x0][0x37c] ;  /* 0x0000df00ff017b82 */ /* 0x000fe20000000800 */
[----:B------:R-:W0:Y:S07]  /*0010*/  S2R R0, SR_TID.Y ;  /* 0x0000000000007919 */ /* 0x000e2e0000002200 */
[----:B------:R-:W1:Y:S01]  /*0020*/  LDC R12, c[0x0][0x360] ;  /* 0x0000d800ff0c7b82 */ /* 0x000e620000000800 */
[----:B------:R-:W2:Y:S01]  /*0030*/  LDCU.64 UR6, c[0x0][0x390] ;  /* 0x00007200ff0677ac */ /* 0x000ea20008000a00 */
[----:B------:R-:W1:Y:S06]  /*0040*/  S2R R3, SR_TID.X ;  /* 0x0000000000037919 */ /* 0x000e6c0000002100 */
[----:B------:R-:W0:Y:S08]  /*0050*/  S2UR UR5, SR_CTAID.Y ;  /* 0x00000000000579c3 */ /* 0x000e300000002600 */
[----:B------:R-:W0:Y:S08]  /*0060*/  LDC R13, c[0x0][0x364] ;  /* 0x0000d900ff0d7b82 */ /* 0x000e300000000800 */
[----:B------:R-:W1:Y:S01]  /*0070*/  S2UR UR4, SR_CTAID.X ;  /* 0x00000000000479c3 */ /* 0x000e620000002500 */
[----:B0-----:R-:W-:-:S05]  /*0080*/  IMAD R13, R13, UR5, R0 ;  /* 0x000000050d0d7c24 */ /* 0x001fca000f8e0200 */
[----:B--2---:R-:W-:Y:S01]  /*0090*/  ISETP.GE.AND P0, PT, R13, UR7, PT ;  /* 0x000000070d007c0c */ /* 0x004fe2000bf06270 */
[----:B-1----:R-:W-:-:S05]  /*00a0*/  IMAD R12, R12, UR4, R3 ;  /* 0x000000040c0c7c24 */ /* 0x002fca000f8e0203 */
[----:B------:R-:W-:-:S13]  /*00b0*/  ISETP.GE.OR P0, PT, R12, UR6, P0 ;  /* 0x000000060c007c0c */ /* 0x000fda0008706670 */
[----:B------:R-:W-:Y:S05]  /*00c0*/  @P0 EXIT ;  /* 0x000000000000094d */ /* 0x000fea0003800000 */
[----:B------:R-:W0:Y:S01]  /*00d0*/  LDCU UR5, c[0x0][0x39c] ;  /* 0x00007380ff0577ac */ /* 0x000e220008000800 */
[----:B------:R-:W-:Y:S02]  /*00e0*/  HFMA2 R10, -RZ, RZ, 0, 0 ;  /* 0x00000000ff0a7431 */ /* 0x000fe400000001ff */
[----:B------:R-:W-:Y:S01]  /*00f0*/  IMAD R11, R13, UR6, R12 ;  /* 0x000000060d0b7c24 */ /* 0x000fe2000f8e020c */
[----:B------:R-:W-:Y:S01]  /*0100*/  MOV R9, RZ ;  /* 0x000000ff00097202 */ /* 0x000fe20000000f00 */
[----:B------:R-:W1:Y:S01]  /*0110*/  LDCU.64 UR12, c[0x0][0x358] ;  /* 0x00006b00ff0c77ac */ /* 0x000e620008000a00 */
[----:B0-----:R-:W-:-:S09]  /*0120*/  UISETP.GE.AND UP0, UPT, UR5, URZ, UPT ;  /* 0x000000ff0500728c */ /* 0x001fd2000bf06270 */
[----:B-1----:R-:W-:Y:S05]  /*0130*/  BRA.U !UP0, `(.L_x_0) ;  /* 0x00000011089c7547 */ /* 0x002fea000b800000 */
[----:B------:R-:W0:Y:S08]  /*0140*/  LDC.64 R2, c[0x0][0x380] ;  /* 0x0000e000ff027b82 */ /* 0x000e300000000a00 */
[----:B------:R-:W1:Y:S01]  /*0150*/  LDC R0, c[0x0][0x398] ;  /* 0x0000e600ff007b82 */ /* 0x000e620000000800 */
[----:B0-----:R-:W-:-:S05]  /*0160*/  IMAD.WIDE R2, R11, 0x4, R2 ;  /* 0x000000040b027825 */ /* 0x001fca00078e0202 */
[----:B------:R0:W5:Y:S01]  /*0170*/  LDG.E R8, desc[UR12][R2.64] ;  /* 0x0000000c02087981 */ /* 0x000162000c1e1900 */
[----:B------:R-:W-:Y:S01]  /*0180*/  USHF.L.U32 UR4, UR5, 0x1, URZ ;  /* 0x0000000105047899 */ /* 0x000fe200080006ff */
[----:B------:R-:W-:Y:S01]  /*0190*/  MOV R9, RZ ;  /* 0x000000ff00097202 */ /* 0x000fe20000000f00 */
[----:B------:R-:W-:Y:S01]  /*01a0*/  UIADD3 UR8, UPT, UPT, -UR5, URZ, URZ ;  /* 0x000000ff05087290 */ /* 0x000fe2000fffe1ff */
[----:B-1----:R-:W-:Y:S01]  /*01b0*/  FADD R7, R0, R0 ;  /* 0x0000000000077221 */ /* 0x002fe20000000000 */
[----:B------:R-:W-:Y:S01]  /*01c0*/  ULOP3.LUT UR4, UR4, 0xfffffffc, URZ, 0xc0, !UPT ;  /* 0xfffffffc04047892 */ /* 0x000fe2000f8ec0ff */
[----:B------:R-:W-:Y:S02]  /*01d0*/  MOV R10, RZ ;  /* 0x000000ff000a7202 */ /* 0x000fe40000000f00 */
[----:B------:R-:W-:Y:S01]  /*01e0*/  FMUL R7, R7, R0 ;  /* 0x0000000007077220 */ /* 0x000fe20000400000 */
[----:B------:R-:W-:-:S03]  /*01f0*/  UIADD3 UR9, UPT, UPT, -UR4, URZ, URZ ;  /* 0x000000ff04097290 */ /* 0x000fc6000fffe1ff */
[----:B0-----:R-:W-:-:S09]  /*0200*/  UMOV UR4, UR8 ;  /* 0x0000000800047c82 */ /* 0x001fd20008000000 */
.L_x_32:
[----:B------:R-:W0:Y:S01]  /*0210*/  LDCU UR7, c[0x0][0x39c] ;  /* 0x00007380ff0777ac */ /* 0x000e220008000800 */
[----:B------:R-:W-:Y:S01]  /*0220*/  IADD3 R6, PT, PT, R13, UR4, RZ ;  /* 0x000000040d067c10 */ /* 0x000fe2000fffe0ff */
[----:B------:R-:W1:Y:S01]  /*0230*/  LDCU UR10, c[0x0][0x394] ;  /* 0x00007280ff0a77ac */ /* 0x000e620008000800 */
[----:B------:R-:W-:Y:S01]  /*0240*/  UMOV UR6, UR4 ;  /* 0x0000000400067c82 */ /* 0x000fe20008000000 */
[----:B0-----:R-:W-:Y:S02]  /*0250*/  UISETP.GE.U32.AND UP1, UPT, UR7, 0x2, UPT ;  /* 0x000000020700788c */ /* 0x001fe4000bf26070 */
[----:B------:R-:W-:Y:S01]  /*0260*/  UIADD3 UR5, UPT, UPT, UR4, UR7, URZ ;  /* 0x0000000704057290 */ /* 0x000fe2000fffe0ff */
[C---:B-1----:R-:W-:Y:S01]  /*0270*/  ISETP.GE.AND P0, PT, R6.reuse, UR10, PT ;  /* 0x0000000a06007c0c */ /* 0x042fe2000bf06270 */
[----:B------:R-:W-:Y:S02]  /*0280*/  UISETP.NE.AND UP0, UPT, UR6, UR7, UPT ;  /* 0x000000070600728c */ /* 0x000fe4000bf05270 */
[----:B------:R-:W-:Y:S01]  /*0290*/  USHF.L.U32 UR5, UR5, 0x2, URZ ;  /* 0x0000000205057899 */ /* 0x000fe200080006ff */
[----:B------:R-:W-:Y:S01]  /*02a0*/  ISETP.GT.AND P0, PT, R6, -0x1, !P0 ;  /* 0xffffffff0600780c */ /* 0x000fe20004704270 */
[----:B------:R-:W-:Y:S01]  /*02b0*/  UIADD3 UR4, UPT, UPT, UR4, 0x1, URZ ;  /* 0x0000000104047890 */ /* 0x000fe2000fffe0ff */
[----:B------:R-:W-:Y:S01]  /*02c0*/  UMOV UR6, UR8 ;  /* 0x0000000800067c82 */ /* 0x000fe20008000000 */
[----:B------:R-:W-:Y:S10]  /*02d0*/  BRA.U !UP1, `(.L_x_1) ;  /* 0x0000000909587547 */ /* 0x000ff4000b800000 */
[----:B------:R-:W0:Y:S01]  /*02e0*/  LDC.64 R14, c[0x0][0x380] ;  /* 0x0000e000ff0e7b82 */ /* 0x000e220000000a00 */
[----:B------:R-:W1:Y:S01]  /*02f0*/  LDCU UR10, c[0x0][0x390] ;  /* 0x00007200ff0a77ac */ /* 0x000e620008000800 */
[----:B------:R-:W-:Y:S01]  /*0300*/  IADD3 R5, PT, PT, R12, -UR7, RZ ;  /* 0x800000070c057c10 */ /* 0x000fe2000fffe0ff */
[----:B------:R-:W-:Y:S01]  /*0310*/  HFMA2 R4, -RZ, RZ, 0, 5.9604644775390625e-08 ;  /* 0x00000001ff047431 */ /* 0x000fe200000001ff */
[----:B------:R-:W-:Y:S01]  /*0320*/  UIADD3 UR6, UPT, UPT, -UR7, 0x1, URZ ;  /* 0x0000000107067890 */ /* 0x000fe2000fffe1ff */
[----:B------:R-:W2:Y:S02]  /*0330*/  LDCU UR11, c[0x0][0x390] ;  /* 0x00007200ff0b77ac */ /* 0x000ea40008000800 */
[----:B------:R-:W-:Y:S01]  /*0340*/  UMOV UR7, UR9 ;  /* 0x0000000900077c82 */ /* 0x000fe20008000000 */
[----:B-1----:R-:W-:-:S08]  /*0350*/  IMAD R3, R6, UR10, R5 ;  /* 0x0000000a06037c24 */ /* 0x002fd0000f8e0205 */
.L_x_18:
[C---:B--2---:R-:W-:Y:S01]  /*0360*/  ISETP.GE.AND P1, PT, R5.reuse, UR11, PT ;  /* 0x0000000b05007c0c */ /* 0x044fe2000bf26270 */
[----:B------:R-:W-:Y:S01]  /*0370*/  UIADD3 UR7, UPT, UPT, UR7, 0x4, URZ ;  /* 0x0000000407077890 */ /* 0x000fe2000fffe0ff */
[----:B------:R-:W-:Y:S01]  /*0380*/  IADD3 R2, PT, PT, R4, -0x1, RZ ;  /* 0xffffffff04027810 */ /* 0x000fe20007ffe0ff */
[----:B------:R-:W-:Y:S01]  /*0390*/  BSSY.RECONVERGENT B2, `(.L_x_2) ;  /* 0x0000021000027945 */ /* 0x000fe20003800200 */
[----:B------:R-:W-:Y:S01]  /*03a0*/  ISETP.GT.AND P1, PT, R5, -0x1, !P1 ;  /* 0xffffffff0500780c */ /* 0x000fe20004f24270 */
[----:B------:R-:W-:Y:S01]  /*03b0*/  UISETP.NE.AND UP1, UPT, UR7, URZ, UPT ;  /* 0x000000ff0700728c */ /* 0x000fe2000bf25270 */
[----:B0-----:R-:W-:Y:S01]  /*03c0*/  IMAD.WIDE R16, R3, 0x4, R14 ;  /* 0x0000000403107825 */ /* 0x001fe200078e020e */
[----:B------:R-:W-:Y:S02]  /*03d0*/  SHF.L.U32 R2, R2, 0x2, RZ ;  /* 0x0000000202027819 */ /* 0x000fe400000006ff */
[----:B------:R-:W-:-:S13]  /*03e0*/  PLOP3.LUT P1, PT, P1, P0, PT, 0x80, 0x8 ;  /* 0x000000000008781c */ /* 0x000fda0000f21070 */
[----:B------:R-:W-:Y:S05]  /*03f0*/  @!P1 BRA `(.L_x_3) ;  /* 0x0000000000689947 */ /* 0x000fea0003800000 */
[----:B------:R-:W2:Y:S01]  /*0400*/  LDG.E R28, desc[UR12][R16.64] ;  /* 0x0000000c101c7981 */ /* 0x000ea2000c1e1900 */
[----:B------:R-:W0:Y:S01]  /*0410*/  MUFU.RCP R0, R7 ;  /* 0x0000000700007308 */ /* 0x000e220000001000 */
[----:B------:R-:W1:Y:S01]  /*0420*/  LDC R26, c[0x3][R2] ;  /* 0x00c00000021a7b82 */ /* 0x000e620000000800 */
[----:B------:R-:W1:Y:S01]  /*0430*/  LDCU UR10, c[0x3][UR5] ;  /* 0x00c00000050a77ac */ /* 0x000e620008000800 */
[----:B------:R-:W-:Y:S01]  /*0440*/  BSSY.RECONVERGENT B3, `(.L_x_4) ;  /* 0x000000d000037945 */ /* 0x000fe20003800200 */
[----:B0-----:R-:W-:-:S04]  /*0450*/  FFMA R19, -R7, R0, 1 ;  /* 0x3f80000007137423 */ /* 0x001fc80000000100 */
[----:B------:R-:W-:Y:S01]  /*0460*/  FFMA R0, R0, R19, R0 ;  /* 0x0000001300007223 */ /* 0x000fe20000000000 */
[----:B-1----:R-:W-:Y:S01]  /*0470*/  FMUL R26, R26, UR10 ;  /* 0x0000000a1a1a7c20 */ /* 0x002fe20008400000 */
[----:B--2--5:R-:W-:-:S04]  /*0480*/  FADD R25, R8, -R28 ;  /* 0x8000001c08197221 */ /* 0x024fc80000000000 */
[----:B------:R-:W-:-:S04]  /*0490*/  FMUL R25, R25, R25 ;  /* 0x0000001919197220 */ /* 0x000fc80000400000 */
[----:B------:R-:W0:Y:S01]  /*04a0*/  FCHK P1, R25, R7 ;  /* 0x0000000719007302 */ /* 0x000e220000020000 */
[----:B------:R-:W-:-:S04]  /*04b0*/  FFMA R19, R25, R0, RZ ;  /* 0x0000000019137223 */ /* 0x000fc800000000ff */
[----:B------:R-:W-:-:S04]  /*04c0*/  FFMA R18, -R7, R19, R25 ;  /* 0x0000001307127223 */ /* 0x000fc80000000119 */
[----:B------:R-:W-:Y:S01]  /*04d0*/  FFMA R0, R0, R18, R19 ;  /* 0x0000001200007223 */ /* 0x000fe20000000013 */
[----:B0-----:R-:W-:Y:S06]  /*04e0*/  @!P1 BRA `(.L_x_5) ;  /* 0x0000000000089947 */ /* 0x001fec0003800000 */
[----:B------:R-:W-:-:S07]  /*04f0*/  MOV R18, 0x510 ;  /* 0x0000051000127802 */ /* 0x000fce0000000f00 */
[----:B------:R-:W-:Y:S05]  /*0500*/  CALL.REL.NOINC `($__internal_0_$__cuda_sm3x_div_rn_noftz_f32_slowpath) ;  /* 0x0000000c00f07944 */ /* 0x000fea0003c00000 */
.L_x_5:
[----:B------:R-:W-:Y:S05]  /*0510*/  BSYNC.RECONVERGENT B3 ;  /* 0x0000000000037941 */ /* 0x000fea0003800200 */
.L_x_4:
[----:B------:R-:W-:-:S05]  /*0520*/  FMUL R0, R0, -1.4426950216293334961 ;  /* 0xbfb8aa3b00007820 */ /* 0x000fca0000400000 */
[----:B------:R-:W-:-:S13]  /*0530*/  FSETP.GEU.AND P1, PT, R0, -126, PT ;  /* 0xc2fc00000000780b */ /* 0x000fda0003f2e000 */
[----:B------:R-:W-:-:S04]  /*0540*/  @!P1 FMUL R0, R0, 0.5 ;  /* 0x3f00000000009820 */ /* 0x000fc80000400000 */
[----:B------:R-:W0:Y:S02]  /*0550*/  MUFU.EX2 R19, R0 ;  /* 0x0000000000137308 */ /* 0x000e240000000800 */
[----:B0-----:R-:W-:-:S04]  /*0560*/  @!P1 FMUL R19, R19, R19 ;  /* 0x0000001313139220 */ /* 0x001fc80000400000 */
[----:B------:R-:W-:-:S04]  /*0570*/  FMUL R19, R26, R19 ;  /* 0x000000131a137220 */ /* 0x000fc80000400000 */
[----:B------:R-:W-:Y:S01]  /*0580*/  FFMA R9, R28, R19, R9 ;  /* 0x000000131c097223 */ /* 0x000fe20000000009 */
[----:B------:R-:W-:-:S07]  /*0590*/  FADD R10, R10, R19 ;  /* 0x000000130a0a7221 */ /* 0x000fce0000000000 */
.L_x_3:
[----:B------:R-:W-:Y:S05]  /*05a0*/  BSYNC.RECONVERGENT B2 ;  /* 0x0000000000027941 */ /* 0x000fea0003800200 */
.L_x_2:
[----:B------:R-:W-:Y:S01]  /*05b0*/  IADD3 R0, PT, PT, R5, 0x1, RZ ;  /* 0x0000000105007810 */ /* 0x000fe20007ffe0ff */
[----:B------:R-:W-:Y:S03]  /*05c0*/  BSSY.RECONVERGENT B2, `(.L_x_6) ;  /* 0x000001f000027945 */ /* 0x000fe60003800200 */
[----:B------:R-:W-:-:S04]  /*05d0*/  ISETP.GE.AND P1, PT, R0, UR11, PT ;  /* 0x0000000b00007c0c */ /* 0x000fc8000bf26270 */
[----:B------:R-:W-:-:S04]  /*05e0*/  ISETP.GT.AND P1, PT, R0, -0x1, !P1 ;  /* 0xffffffff0000780c */ /* 0x000fc80004f24270 */
[----:B------:R-:W-:-:S13]  /*05f0*/  PLOP3.LUT P1, PT, P1, P0, PT, 0x80, 0x8 ;  /* 0x000000000008781c */ /* 0x000fda0000f21070 */
[----:B------:R-:W-:Y:S05]  /*0600*/  @!P1 BRA `(.L_x_7) ;  /* 0x0000000000689947 */ /* 0x000fea0003800000 */
[----:B------:R-:W2:Y:S01]  /*0610*/  LDG.E R28, desc[UR12][R16.64+0x4] ;  /* 0x0000040c101c7981 */ /* 0x000ea2000c1e1900 */
[----:B------:R-:W0:Y:S01]  /*0620*/  MUFU.RCP R18, R7 ;  /* 0x0000000700127308 */ /* 0x000e220000001000 */
[----:B------:R-:W1:Y:S01]  /*0630*/  LDC R26, c[0x3][R2+0x4] ;  /* 0x00c00100021a7b82 */ /* 0x000e620000000800 */
[----:B------:R-:W1:Y:S01]  /*0640*/  LDCU UR10, c[0x3][UR5] ;  /* 0x00c00000050a77ac */ /* 0x000e620008000800 */
[----:B------:R-:W-:Y:S01]  /*0650*/  BSSY.RECONVERGENT B3, `(.L_x_8) ;  /* 0x000000d000037945 */ /* 0x000fe20003800200 */
[----:B0-----:R-:W-:Y:S01]  /*0660*/  FFMA R19, -R7, R18, 1 ;  /* 0x3f80000007137423 */ /* 0x001fe20000000112 */
[----:B-1----:R-:W-:Y:S01]  /*0670*/  FMUL R26, R26, UR10 ;  /* 0x0000000a1a1a7c20 */ /* 0x002fe20008400000 */
[----:B--2--5:R-:W-:-:S04]  /*0680*/  FADD R0, R8, -R28 ;  /* 0x8000001c08007221 */ /* 0x024fc80000000000 */
[----:B------:R-:W-:Y:S01]  /*0690*/  FMUL R25, R0, R0 ;  /* 0x0000000000197220 */ /* 0x000fe20000400000 */
[----:B------:R-:W-:-:S03]  /*06a0*/  FFMA R0, R18, R19, R18 ;  /* 0x0000001312007223 */ /* 0x000fc60000000012 */
[----:B------:R-:W0:Y:S01]  /*06b0*/  FCHK P1, R25, R7 ;  /* 0x0000000719007302 */ /* 0x000e220000020000 */
[----:B------:R-:W-:-:S04]  /*06c0*/  FFMA R18, R0, R25, RZ ;  /* 0x0000001900127223 */ /* 0x000fc800000000ff */
[----:B------:R-:W-:-:S04]  /*06d0*/  FFMA R19, -R7, R18, R25 ;  /* 0x0000001207137223 */ /* 0x000fc80000000119 */
[----:B------:R-:W-:Y:S01]  /*06e0*/  FFMA R0, R0, R19, R18 ;  /* 0x0000001300007223 */ /* 0x000fe20000000012 */
[----:B0-----:R-:W-:Y:S06]  /*06f0*/  @!P1 BRA `(.L_x_9) ;  /* 0x0000000000089947 */ /* 0x001fec0003800000 */
[----:B------:R-:W-:-:S07]  /*0700*/  MOV R18, 0x720 ;  /* 0x0000072000127802 */ /* 0x000fce0000000f00 */
[----:B------:R-:W-:Y:S05]  /*0710*/  CALL.REL.NOINC `($__internal_0_$__cuda_sm3x_div_rn_noftz_f32_slowpath) ;  /* 0x0000000c006c7944 */ /* 0x000fea0003c00000 */
.L_x_9:
[----:B------:R-:W-:Y:S05]  /*0720*/  BSYNC.RECONVERGENT B3 ;  /* 0x0000000000037941 */ /* 0x000fea0003800200 */
.L_x_8:
        /* <DEDUP_REMOVED lines=8> */
.L_x_7:
[----:B------:R-:W-:Y:S05]  /*07b0*/  BSYNC.RECONVERGENT B2 ;  /* 0x0000000000027941 */ /* 0x000fea0003800200 */
.L_x_6:
        /* <DEDUP_REMOVED lines=23> */
.L_x_13:
[----:B------:R-:W-:Y:S05]  /*0930*/  BSYNC.RECONVERGENT B3 ;  /* 0x0000000000037941 */ /* 0x000fea0003800200 */
.L_x_12:
        /* <DEDUP_REMOVED lines=8> */
.L_x_11:
[----:B------:R-:W-:Y:S05]  /*09c0*/  BSYNC.RECONVERGENT B2 ;  /* 0x0000000000027941 */ /* 0x000fea0003800200 */
.L_x_10:
[----:B------:R-:W-:Y:S01]  /*09d0*/  IADD3 R0, PT, PT, R5, 0x3, RZ ;  /* 0x0000000305007810 */ /* 0x000fe20007ffe0ff */
[----:B------:R-:W-:Y:S03]  /*09e0*/  BSSY.RECONVERGENT B2, `(.L_x_14) ;  /* 0x000001f000027945 */ /* 0x000fe60003800200 */
[----:B------:R-:W-:-:S04]  /*09f0*/  ISETP.GE.AND P1, PT, R0, UR11, PT ;  /* 0x0000000b00007c0c */ /* 0x000fc8000bf26270 */
[----:B------:R-:W-:-:S04]  /*0a00*/  ISETP.GT.AND P1, PT, R0, -0x1, !P1 ;  /* 0xffffffff0000780c */ /* 0x000fc80004f24270 */
[----:B------:R-:W-:-:S13]  /*0a10*/  PLOP3.LUT P1, PT, P1, P0, PT, 0x80, 0x8 ;  /* 0x000000000008781c */ /* 0x000fda0000f21070 */
[----:B------:R-:W-:Y:S05]  /*0a20*/  @!P1 BRA `(.L_x_15) ;  /* 0x0000000000689947 */ /* 0x000fea0003800000 */
[----:B------:R0:W2:Y:S01]  /*0a30*/  LDG.E R16, desc[UR12][R16.64+0xc] ;  /* 0x00000c0c10107981 */ /* 0x0000a2000c1e1900 */
[----:B------:R-:W1:Y:S01]  /*0a40*/  MUFU.RCP R18, R7 ;  /* 0x0000000700127308 */ /* 0x000e620000001000 */
[----:B------:R-:W0:Y:S01]  /*0a50*/  LDC R2, c[0x3][R2+0xc] ;  /* 0x00c0030002027b82 */ /* 0x000e220000000800 */
[----:B------:R-:W0:Y:S01]  /*0a60*/  LDCU UR10, c[0x3][UR5] ;  /* 0x00c00000050a77ac */ /* 0x000e220008000800 */
[----:B------:R-:W-:Y:S01]  /*0a70*/  BSSY.RECONVERGENT B3, `(.L_x_16) ;  /* 0x000000d000037945 */ /* 0x000fe20003800200 */
[----:B-1----:R-:W-:Y:S01]  /*0a80*/  FFMA R19, -R7, R18, 1 ;  /* 0x3f80000007137423 */ /* 0x002fe20000000112 */
[----:B0-----:R-:W-:Y:S01]  /*0a90*/  FMUL R17, R2, UR10 ;  /* 0x0000000a02117c20 */ /* 0x001fe20008400000 */
        /* <DEDUP_REMOVED lines=10> */
.L_x_17:
[----:B------:R-:W-:Y:S05]  /*0b40*/  BSYNC.RECONVERGENT B3 ;  /* 0x0000000000037941 */ /* 0x000fea0003800200 */
.L_x_16:
        /* <DEDUP_REMOVED lines=8> */
.L_x_15:
[----:B------:R-:W-:Y:S05]  /*0bd0*/  BSYNC.RECONVERGENT B2 ;  /* 0x0000000000027941 */ /* 0x000fea0003800200 */
.L_x_14:
[----:B------:R-:W-:Y:S01]  /*0be0*/  IADD3 R4, PT, PT, R4, 0x4, RZ ;  /* 0x0000000404047810 */ /* 0x000fe20007ffe0ff */
[----:B------:R-:W-:Y:S01]  /*0bf0*/  UIADD3 UR6, UPT, UPT, UR6, 0x4, URZ ;  /* 0x0000000406067890 */ /* 0x000fe2000fffe0ff */
[----:B------:R-:W-:Y:S02]  /*0c00*/  IADD3 R5, PT, PT, R5, 0x4, RZ ;  /* 0x0000000405057810 */ /* 0x000fe40007ffe0ff */
[----:B------:R-:W-:Y:S01]  /*0c10*/  IADD3 R3, PT, PT, R3, 0x4, RZ ;  /* 0x0000000403037810 */ /* 0x000fe20007ffe0ff */
[----:B------:R-:W-:Y:S08]  /*0c20*/  BRA.U UP1, `(.L_x_18) ;  /* 0xfffffff501cc7547 */ /* 0x000ff0000b83ffff */
[----:B------:R-:W-:-:S12]  /*0c30*/  UIADD3 UR6, UPT, UPT, UR6, -0x1, URZ ;  /* 0xffffffff06067890 */ /* 0x000fd8000fffe0ff */
.L_x_1:
[----:B------:R-:W0:Y:S02]  /*0c40*/  LDC R5, c[0x0][0x39c] ;  /* 0x0000e700ff057b82 */ /* 0x000e240000000800 */
[----:B0-----:R-:W-:-:S04]  /*0c50*/  LOP3.LUT R0, R5, 0x1, RZ, 0xc0, !PT ;  /* 0x0000000105007812 */ /* 0x001fc800078ec0ff */
[----:B------:R-:W-:-:S13]  /*0c60*/  ISETP.NE.U32.AND P1, PT, R0, 0x1, PT ;  /* 0x000000010000780c */ /* 0x000fda0003f25070 */
[----:B------:R-:W-:Y:S05]  /*0c70*/  @P1 BRA `(.L_x_19) ;  /* 0x0000000400281947 */ /* 0x000fea0003800000 */
[----:B------:R-:W0:Y:S01]  /*0c80*/  LDCU UR7, c[0x0][0x390] ;  /* 0x00007200ff0777ac */ /* 0x000e220008000800 */
[----:B------:R-:W-:Y:S01]  /*0c90*/  IADD3 R3, PT, PT, R12, UR6, RZ ;  /* 0x000000060c037c10 */ /* 0x000fe2000fffe0ff */
[----:B------:R-:W1:Y:S01]  /*0ca0*/  LDC.64 R14, c[0x0][0x380] ;  /* 0x0000e000ff0e7b82 */ /* 0x000e620000000a00 */
[----:B------:R-:W-:Y:S01]  /*0cb0*/  IADD3 R5, PT, PT, R5, UR6, RZ ;  /* 0x0000000605057c10 */ /* 0x000fe2000fffe0ff */
[----:B------:R-:W-:Y:S03]  /*0cc0*/  BSSY.RECONVERGENT B2, `(.L_x_20) ;  /* 0x0000022000027945 */ /* 0x000fe60003800200 */
[----:B------:R-:W-:Y:S02]  /*0cd0*/  SHF.L.U32 R5, R5, 0x2, RZ ;  /* 0x0000000205057819 */ /* 0x000fe400000006ff */
[----:B0-----:R-:W-:Y:S01]  /*0ce0*/  ISETP.GE.AND P1, PT, R3, UR7, PT ;  /* 0x0000000703007c0c */ /* 0x001fe2000bf26270 */
[----:B------:R-:W-:-:S03]  /*0cf0*/  IMAD R17, R6, UR7, R3 ;  /* 0x0000000706117c24 */ /* 0x000fc6000f8e0203 */
[----:B------:R-:W-:-:S04]  /*0d00*/  ISETP.GT.AND P1, PT, R3, -0x1, !P1 ;  /* 0xffffffff0300780c */ /* 0x000fc80004f24270 */
[----:B------:R-:W-:Y:S01]  /*0d10*/  PLOP3.LUT P1, PT, P1, P0, PT, 0x80, 0x8 ;  /* 0x000000000008781c */ /* 0x000fe20000f21070 */
[----:B-1----:R-:W-:-:S12]  /*0d20*/  IMAD.WIDE R14, R17, 0x4, R14 ;  /* 0x00000004110e7825 */ /* 0x002fd800078e020e */
        /* <DEDUP_REMOVED lines=18> */
.L_x_23:
[----:B------:R-:W-:Y:S05]  /*0e50*/  BSYNC.RECONVERGENT B3 ;  /* 0x0000000000037941 */ /* 0x000fea0003800200 */
.L_x_22:
        /* <DEDUP_REMOVED lines=8> */
.L_x_21:
[----:B------:R-:W-:Y:S05]  /*0ee0*/  BSYNC.RECONVERGENT B2 ;  /* 0x0000000000027941 */ /* 0x000fea0003800200 */
.L_x_20:
[----:B------:R-:W0:Y:S01]  /*0ef0*/  LDCU UR7, c[0x0][0x390] ;  /* 0x00007200ff0777ac */ /* 0x000e220008000800 */
[----:B------:R-:W-:Y:S01]  /*0f00*/  IADD3 R3, PT, PT, R3, 0x1, RZ ;  /* 0x0000000103037810 */ /* 0x000fe20007ffe0ff */
[----:B------:R-:W-:Y:S03]  /*0f10*/  BSSY.RECONVERGENT B2, `(.L_x_24) ;  /* 0x000001f000027945 */ /* 0x000fe60003800200 */
[----:B0-----:R-:W-:-:S04]  /*0f20*/  ISETP.GE.AND P1, PT, R3, UR7, PT ;  /* 0x0000000703007c0c */ /* 0x001fc8000bf26270 */
        /* <DEDUP_REMOVED lines=20> */
.L_x_27:
[----:B------:R-:W-:Y:S05]  /*1070*/  BSYNC.RECONVERGENT B3 ;  /* 0x0000000000037941 */ /* 0x000fea0003800200 */
.L_x_26:
        /* <DEDUP_REMOVED lines=8> */
.L_x_25:
[----:B------:R-:W-:Y:S05]  /*1100*/  BSYNC.RECONVERGENT B2 ;  /* 0x0000000000027941 */ /* 0x000fea0003800200 */
.L_x_24:
[----:B------:R-:W-:-:S12]  /*1110*/  UIADD3 UR6, UPT, UPT, UR6, 0x2, URZ ;  /* 0x0000000206067890 */ /* 0x000fd8000fffe0ff */
.L_x_19:
[----:B------:R-:W0:Y:S01]  /*1120*/  LDCU UR7, c[0x0][0x390] ;  /* 0x00007200ff0777ac */ /* 0x000e220008000800 */
[----:B------:R-:W-:Y:S01]  /*1130*/  IADD3 R3, PT, PT, R12, UR6, RZ ;  /* 0x000000060c037c10 */ /* 0x000fe2000fffe0ff */
[----:B------:R-:W-:Y:S03]  /*1140*/  BSSY.RECONVERGENT B2, `(.L_x_28) ;  /* 0x0000025000027945 */ /* 0x000fe60003800200 */
[----:B0-----:R-:W-:-:S04]  /*1150*/  ISETP.GE.AND P1, PT, R3, UR7, PT ;  /* 0x0000000703007c0c */ /* 0x001fc8000bf26270 */
[----:B------:R-:W-:-:S04]  /*1160*/  ISETP.GT.AND P1, PT, R3, -0x1, !P1 ;  /* 0xffffffff0300780c */ /* 0x000fc80004f24270 */
[----:B------:R-:W-:-:S13]  /*1170*/  PLOP3.LUT P1, PT, P1, P0, PT, 0x80, 0x8 ;  /* 0x000000000008781c */ /* 0x000fda0000f21070 */
[----:B------:R-:W-:Y:S05]  /*1180*/  @!P1 BRA `(.L_x_29) ;  /* 0x0000000000809947 */ /* 0x000fea0003800000 */
[----:B------:R-:W0:Y:S01]  /*1190*/  LDC.64 R4, c[0x0][0x380] ;  /* 0x0000e000ff047b82 */ /* 0x000e220000000a00 */
[----:B------:R-:W-:-:S07]  /*11a0*/  IMAD R3, R6, UR7, R3 ;  /* 0x0000000706037c24 */ /* 0x000fce000f8e0203 */
[----:B------:R-:W1:Y:S01]  /*11b0*/  LDC R0, c[0x0][0x39c] ;  /* 0x0000e700ff007b82 */ /* 0x000e620000000800 */
[----:B0-----:R-:W-:-:S06]  /*11c0*/  IMAD.WIDE R4, R3, 0x4, R4 ;  /* 0x0000000403047825 */ /* 0x001fcc00078e0204 */
[----:B------:R-:W2:Y:S01]  /*11d0*/  LDG.E R4, desc[UR12][R4.64] ;  /* 0x0000000c04047981 */ /* 0x000ea2000c1e1900 */
[----:B------:R-:W0:Y:S01]  /*11e0*/  MUFU.RCP R6, R7 ;  /* 0x0000000700067308 */ /* 0x000e220000001000 */
[----:B-1----:R-:W-:Y:S01]  /*11f0*/  IADD3 R0, PT, PT, R0, UR6, RZ ;  /* 0x0000000600007c10 */ /* 0x002fe2000fffe0ff */
[----:B------:R-:W1:Y:S01]  /*1200*/  LDCU UR10, c[0x3][UR5] ;  /* 0x00c00000050a77ac */ /* 0x000e620008000800 */
[----:B------:R-:W-:Y:S02]  /*1210*/  BSSY.RECONVERGENT B3, `(.L_x_30) ;  /* 0x000000f000037945 */ /* 0x000fe40003800200 */
[----:B------:R-:W-:-:S04]  /*1220*/  SHF.L.U32 R3, R0, 0x2, RZ ;  /* 0x0000000200037819 */ /* 0x000fc800000006ff */
[----:B------:R-:W1:Y:S01]  /*1230*/  LDC R2, c[0x3][R3] ;  /* 0x00c0000003027b82 */ /* 0x000e620000000800 */
        /* <DEDUP_REMOVED lines=12> */
.L_x_31:
[----:B------:R-:W-:Y:S05]  /*1300*/  BSYNC.RECONVERGENT B3 ;  /* 0x0000000000037941 */ /* 0x000fea0003800200 */
.L_x_30:
        /* <DEDUP_REMOVED lines=8> */
.L_x_29:
[----:B------:R-:W-:Y:S05]  /*1390*/  BSYNC.RECONVERGENT B2 ;  /* 0x0000000000027941 */ /* 0x000fea0003800200 */
.L_x_28:
[----:B------:R-:W-:Y:S05]  /*13a0*/  BRA.U UP0, `(.L_x_32) ;  /* 0xffffffed00987547 */ /* 0x000fea000b83ffff */
.L_x_0:
[----:B------:R-:W0:Y:S01]  /*13b0*/  MUFU.RCP R3, R10 ;  /* 0x0000000a00037308 */ /* 0x000e220000001000 */
[----:B------:R-:W-:Y:S07]  /*13c0*/  BSSY.RECONVERGENT B2, `(.L_x_33) ;  /* 0x000000c000027945 */ /* 0x000fee0003800200 */
[----:B------:R-:W1:Y:S01]  /*13d0*/  FCHK P0, R9, R10 ;  /* 0x0000000a09007302 */ /* 0x000e620000000000 */
[----:B0-----:R-:W-:-:S04]  /*13e0*/  FFMA R0, R3, -R10, 1 ;  /* 0x3f80000003007423 */ /* 0x001fc8000000080a */
[----:B------:R-:W-:-:S04]  /*13f0*/  FFMA R0, R3, R0, R3 ;  /* 0x0000000003007223 */ /* 0x000fc80000000003 */
[----:B------:R-:W-:-:S04]  /*1400*/  FFMA R2, R0, R9, RZ ;  /* 0x0000000900027223 */ /* 0x000fc800000000ff */
[----:B------:R-:W-:-:S04]  /*1410*/  FFMA R3, R2, -R10, R9 ;  /* 0x8000000a02037223 */ /* 0x000fc80000000009 */
[----:B------:R-:W-:Y:S01]  /*1420*/  FFMA R0, R0, R3, R2 ;  /* 0x0000000300007223 */ /* 0x000fe20000000002 */
[----:B-1----:R-:W-:Y:S06]  /*1430*/  @!P0 BRA `(.L_x_34) ;  /* 0x0000000000108947 */ /* 0x002fec0003800000 */
[----:B------:R-:W-:Y:S02]  /*1440*/  MOV R25, R9 ;  /* 0x0000000900197202 */ /* 0x000fe40000000f00 */
[----:B------:R-:W-:Y:S02]  /*1450*/  MOV R7, R10 ;  /* 0x0000000a00077202 */ /* 0x000fe40000000f00 */
[----:B------:R-:W-:-:S07]  /*1460*/  MOV R18, 0x1480 ;  /* 0x0000148000127802 */ /* 0x000fce0000000f00 */
[----:B-----5:R-:W-:Y:S05]  /*1470*/  CALL.REL.NOINC `($__internal_0_$__cuda_sm3x_div_rn_noftz_f32_slowpath) ;  /* 0x0000000000147944 */ /* 0x020fea0003c00000 */
.L_x_34:
[----:B------:R-:W-:Y:S05]  /*1480*/  BSYNC.RECONVERGENT B2 ;  /* 0x0000000000027941 */ /* 0x000fea0003800200 */
.L_x_33:
[----:B------:R-:W0:Y:S02]  /*1490*/  LDC.64 R2, c[0x0][0x388] ;  /* 0x0000e200ff027b82 */ /* 0x000e240000000a00 */
[----:B0-----:R-:W-:-:S05]  /*14a0*/  IMAD.WIDE R2, R11, 0x4, R2 ;  /* 0x000000040b027825 */ /* 0x001fca00078e0202 */
[----:B------:R-:W-:Y:S01]  /*14b0*/  STG.E desc[UR12][R2.64], R0 ;  /* 0x0000000002007986 */ /* 0x000fe2000c10190c */
[----:B------:R-:W-:Y:S05]  /*14c0*/  EXIT ;  /* 0x000000000000794d */ /* 0x000fea0003800000 */
        .weak           $__internal_0_$__cuda_sm3x_div_rn_noftz_f32_slowpath
        .type           $__internal_0_$__cuda_sm3x_div_rn_noftz_f32_slowpath,@function
        .size           $__internal_0_$__cuda_sm3x_div_rn_noftz_f32_slowpath,(.L_x_47 - $__internal_0_$__cuda_sm3x_div_rn_noftz_f32_slowpath)
$__internal_0_$__cuda_sm3x_div_rn_noftz_f32_slowpath:
[----:B------:R-:W-:Y:S01]  /*14d0*/  SHF.R.U32.HI R19, RZ, 0x17, R7 ;  /* 0x00000017ff137819 */ /* 0x000fe20000011607 */
[----:B------:R-:W-:Y:S01]  /*14e0*/  BSSY.RECONVERGENT B0, `(.L_x_35) ;  /* 0x0000063000007945 */ /* 0x000fe20003800200 */
[----:B------:R-:W-:Y:S02]  /*14f0*/  SHF.R.U32.HI R22, RZ, 0x17, R25 ;  /* 0x00000017ff167819 */ /* 0x000fe40000011619 */
[----:B------:R-:W-:Y:S02]  /*1500*/  LOP3.LUT R19, R19, 0xff, RZ, 0xc0, !PT ;  /* 0x000000ff13137812 */ /* 0x000fe400078ec0ff */
[----:B------:R-:W-:Y:S02]  /*1510*/  LOP3.LUT R22, R22, 0xff, RZ, 0xc0, !PT ;  /* 0x000000ff16167812 */ /* 0x000fe400078ec0ff */
[----:B------:R-:W-:Y:S02]  /*1520*/  IADD3 R21, PT, PT, R19, -0x1, RZ ;  /* 0xffffffff13157810 */ /* 0x000fe40007ffe0ff */
[----:B------:R-:W-:-:S02]  /*1530*/  IADD3 R0, PT, PT, R22, -0x1, RZ ;  /* 0xffffffff16007810 */ /* 0x000fc40007ffe0ff */
[----:B------:R-:W-:Y:S02]  /*1540*/  ISETP.GT.U32.AND P1, PT, R21, 0xfd, PT ;  /* 0x000000fd1500780c */ /* 0x000fe40003f24070 */
[----:B------:R-:W-:Y:S02]  /*1550*/  MOV R24, R7 ;  /* 0x0000000700187202 */ /* 0x000fe40000000f00 */
[----:B------:R-:W-:-:S13]  /*1560*/  ISETP.GT.U32.OR P1, PT, R0, 0xfd, P1 ;  /* 0x000000fd0000780c */ /* 0x000fda0000f24470 */
[----:B------:R-:W-:Y:S01]  /*1570*/  @!P1 MOV R20, RZ ;  /* 0x000000ff00149202 */ /* 0x000fe20000000f00 */
[----:B------:R-:W-:Y:S06]  /*1580*/  @!P1 BRA `(.L_x_36) ;  /* 0x00000000005c9947 */ /* 0x000fec0003800000 */
[----:B------:R-:W-:Y:S02]  /*1590*/  FSETP.GTU.FTZ.AND P1, PT, |R25|, +INF , PT ;  /* 0x7f8000001900780b */ /* 0x000fe40003f3c200 */
[----:B------:R-:W-:-:S04]  /*15a0*/  FSETP.GTU.FTZ.AND P2, PT, |R7|, +INF , PT ;  /* 0x7f8000000700780b */ /* 0x000fc80003f5c200 */
[----:B------:R-:W-:-:S13]  /*15b0*/  PLOP3.LUT P1, PT, P1, P2, PT, 0xf8, 0x8f ;  /* 0x00000000008f781c */ /* 0x000fda0000f25f70 */
[----:B------:R-:W-:Y:S05]  /*15c0*/  @P1 BRA `(.L_x_37) ;  /* 0x00000004004c1947 */ /* 0x000fea0003800000 */
[----:B------:R-:W-:-:S13]  /*15d0*/  LOP3.LUT P1, RZ, R24, 0x7fffffff, R25, 0xc8, !PT ;  /* 0x7fffffff18ff7812 */ /* 0x000fda000782c819 */
[----:B------:R-:W-:Y:S05]  /*15e0*/  @!P1 BRA `(.L_x_38) ;  /* 0x00000004003c9947 */ /* 0x000fea0003800000 */
[----:B------:R-:W-:Y:S02]  /*15f0*/  FSETP.NEU.FTZ.AND P3, PT, |R25|, +INF , PT ;  /* 0x7f8000001900780b */ /* 0x000fe40003f7d200 */
[----:B------:R-:W-:Y:S02]  /*1600*/  FSETP.NEU.FTZ.AND P2, PT, |R7|, +INF , PT ;  /* 0x7f8000000700780b */ /* 0x000fe40003f5d200 */
[----:B------:R-:W-:-:S11]  /*1610*/  FSETP.NEU.FTZ.AND P1, PT, |R25|, +INF , PT ;  /* 0x7f8000001900780b */ /* 0x000fd60003f3d200 */
[----:B------:R-:W-:Y:S05]  /*1620*/  @!P2 BRA !P3, `(.L_x_38) ;  /* 0x00000004002ca947 */ /* 0x000fea0005800000 */
[----:B------:R-:W-:-:S04]  /*1630*/  LOP3.LUT P3, RZ, R25, 0x7fffffff, RZ, 0xc0, !PT ;  /* 0x7fffffff19ff7812 */ /* 0x000fc8000786c0ff */
[----:B------:R-:W-:-:S13]  /*1640*/  PLOP3.LUT P2, PT, P2, P3, PT, 0x2f, 0xf2 ;  /* 0x0000000000f2781c */ /* 0x000fda0001746577 */
[----:B------:R-:W-:Y:S05]  /*1650*/  @P2 BRA `(.L_x_39) ;  /* 0x0000000400182947 */ /* 0x000fea0003800000 */
[----:B------:R-:W-:-:S04]  /*1660*/  LOP3.LUT P2, RZ, R24, 0x7fffffff, RZ, 0xc0, !PT ;  /* 0x7fffffff18ff7812 */ /* 0x000fc8000784c0ff */
[----:B------:R-:W-:-:S13]  /*1670*/  PLOP3.LUT P1, PT, P1, P2, PT, 0x2f, 0xf2 ;  /* 0x0000000000f2781c */ /* 0x000fda0000f24577 */
[----:B------:R-:W-:Y:S05]  /*1680*/  @P1 BRA `(.L_x_40) ;  /* 0x0000000400001947 */ /* 0x000fea0003800000 */
[----:B------:R-:W-:Y:S02]  /*1690*/  ISETP.GE.AND P1, PT, R0, RZ, PT ;  /* 0x000000ff0000720c */ /* 0x000fe40003f26270 */
[----:B------:R-:W-:-:S11]  /*16a0*/  ISETP.GE.AND P2, PT, R21, RZ, PT ;  /* 0x000000ff1500720c */ /* 0x000fd60003f46270 */
[----:B------:R-:W-:Y:S01]  /*16b0*/  @P1 MOV R20, RZ ;  /* 0x000000ff00141202 */ /* 0x000fe20000000f00 */
[----:B------:R-:W-:Y:S01]  /*16c0*/  @!P1 FFMA R25, R25, 1.84467440737095516160e+19, RZ ;  /* 0x5f80000019199823 */ /* 0x000fe200000000ff */
[----:B------:R-:W-:Y:S01]  /*16d0*/  @!P1 MOV R20, 0xffffffc0 ;  /* 0xffffffc000149802 */ /* 0x000fe20000000f00 */
[----:B------:R-:W-:-:S03]  /*16e0*/  @!P2 FFMA R24, R7, 1.84467440737095516160e+19, RZ ;  /* 0x5f8000000718a823 */ /* 0x000fc600000000ff */
[----:B------:R-:W-:-:S07]  /*16f0*/  @!P2 IADD3 R20, PT, PT, R20, 0x40, RZ ;  /* 0x000000401414a810 */ /* 0x000fce0007ffe0ff */
.L_x_36:
[----:B------:R-:W-:Y:S01]  /*1700*/  LEA R27, R19, 0xc0800000, 0x17 ;  /* 0xc0800000131b7811 */ /* 0x000fe200078eb8ff */
[----:B------:R-:W-:Y:S01]  /*1710*/  BSSY.RECONVERGENT B1, `(.L_x_41) ;  /* 0x0000036000017945 */ /* 0x000fe20003800200 */
[----:B------:R-:W-:Y:S02]  /*1720*/  IADD3 R22, PT, PT, R22, -0x7f, RZ ;  /* 0xffffff8116167810 */ /* 0x000fe40007ffe0ff */
[----:B------:R-:W-:-:S04]  /*1730*/  IADD3 R27, PT, PT, -R27, R24, RZ ;  /* 0x000000181b1b7210 */ /* 0x000fc80007ffe1ff */
[----:B------:R-:W0:Y:S01]  /*1740*/  MUFU.RCP R0, R27 ;  /* 0x0000001b00007308 */ /* 0x000e220000001000 */
[----:B------:R-:W-:-:S04]  /*1750*/  FADD.FTZ R23, -R27, -RZ ;  /* 0x800000ff1b177221 */ /* 0x000fc80000010100 */
[----:B0-----:R-:W-:-:S04]  /*1760*/  FFMA R21, R0, R23, 1 ;  /* 0x3f80000000157423 */ /* 0x001fc80000000017 */
[----:B------:R-:W-:Y:S01]  /*1770*/  FFMA R21, R0, R21, R0 ;  /* 0x0000001500157223 */ /* 0x000fe20000000000 */
[----:B------:R-:W-:-:S04]  /*1780*/  IMAD R0, R22, -0x800000, R25 ;  /* 0xff80000016007824 */ /* 0x000fc800078e0219 */
[----:B------:R-:W-:-:S04]  /*1790*/  FFMA R24, R0, R21, RZ ;  /* 0x0000001500187223 */ /* 0x000fc800000000ff */
[----:B------:R-:W-:-:S04]  /*17a0*/  FFMA R25, R23, R24, R0 ;  /* 0x0000001817197223 */ /* 0x000fc80000000000 */
[----:B------:R-:W-:Y:S01]  /*17b0*/  FFMA R24, R21, R25, R24 ;  /* 0x0000001915187223 */ /* 0x000fe20000000018 */
[----:B------:R-:W-:-:S03]  /*17c0*/  IADD3 R25, PT, PT, R22, 0x7f, -R19 ;  /* 0x0000007f16197810 */ /* 0x000fc60007ffe813 */
[----:B------:R-:W-:Y:S01]  /*17d0*/  FFMA R23, R23, R24, R0 ;  /* 0x0000001817177223 */ /* 0x000fe20000000000 */
[----:B------:R-:W-:-:S03]  /*17e0*/  IADD3 R25, PT, PT, R25, R20, RZ ;  /* 0x0000001419197210 */ /* 0x000fc60007ffe0ff */
[----:B------:R-:W-:-:S05]  /*17f0*/  FFMA R0, R21, R23, R24 ;  /* 0x0000001715007223 */ /* 0x000fca0000000018 */
[----:B------:R-:W-:-:S04]  /*1800*/  SHF.R.U32.HI R19, RZ, 0x17, R0 ;  /* 0x00000017ff137819 */ /* 0x000fc80000011600 */
[----:B------:R-:W-:-:S04]  /*1810*/  LOP3.LUT R20, R19, 0xff, RZ, 0xc0, !PT ;  /* 0x000000ff13147812 */ /* 0x000fc800078ec0ff */
[----:B------:R-:W-:-:S04]  /*1820*/  IADD3 R19, PT, PT, R20, R25, RZ ;  /* 0x0000001914137210 */ /* 0x000fc80007ffe0ff */
[----:B------:R-:W-:-:S04]  /*1830*/  IADD3 R20, PT, PT, R19, -0x1, RZ ;  /* 0xffffffff13147810 */ /* 0x000fc80007ffe0ff */
[----:B------:R-:W-:-:S13]  /*1840*/  ISETP.GE.U32.AND P1, PT, R20, 0xfe, PT ;  /* 0x000000fe1400780c */ /* 0x000fda0003f26070 */
[----:B------:R-:W-:Y:S05]  /*1850*/  @!P1 BRA `(.L_x_42) ;  /* 0x0000000000809947 */ /* 0x000fea0003800000 */
[----:B------:R-:W-:-:S13]  /*1860*/  ISETP.GT.AND P1, PT, R19, 0xfe, PT ;  /* 0x000000fe1300780c */ /* 0x000fda0003f24270 */
[----:B------:R-:W-:Y:S05]  /*1870*/  @P1 BRA `(.L_x_43) ;  /* 0x00000000006c1947 */ /* 0x000fea0003800000 */
[----:B------:R-:W-:-:S13]  /*1880*/  ISETP.GE.AND P1, PT, R19, 0x1, PT ;  /* 0x000000011300780c */ /* 0x000fda0003f26270 */
[----:B------:R-:W-:Y:S05]  /*1890*/  @P1 BRA `(.L_x_44) ;  /* 0x0000000000741947 */ /* 0x000fea0003800000 */
[----:B------:R-:W-:Y:S02]  /*18a0*/  ISETP.GE.AND P1, PT, R19, -0x18, PT ;  /* 0xffffffe81300780c */ /* 0x000fe40003f26270 */
[----:B------:R-:W-:-:S11]  /*18b0*/  LOP3.LUT R0, R0, 0x80000000, RZ, 0xc0, !PT ;  /* 0x8000000000007812 */ /* 0x000fd600078ec0ff */
[----:B------:R-:W-:Y:S05]  /*18c0*/  @!P1 BRA `(.L_x_44) ;  /* 0x0000000000689947 */ /* 0x000fea0003800000 */
[CCC-:B------:R-:W-:Y:S01]  /*18d0*/  FFMA.RZ R20, R21.reuse, R23.reuse, R24.reuse ;  /* 0x0000001715147223 */ /* 0x1c0fe2000000c018 */
[CCC-:B------:R-:W-:Y:S01]  /*18e0*/  FFMA.RP R22, R21.reuse, R23.reuse, R24.reuse ;  /* 0x0000001715167223 */ /* 0x1c0fe20000008018 */
[----:B------:R-:W-:Y:S01]  /*18f0*/  FFMA.RM R23, R21, R23, R24 ;  /* 0x0000001715177223 */ /* 0x000fe20000004018 */
[C---:B------:R-:W-:Y:S02]  /*1900*/  IADD3 R21, PT, PT, R19.reuse, 0x20, RZ ;  /* 0x0000002013157810 */ /* 0x040fe40007ffe0ff */
[----:B------:R-:W-:Y:S02]  /*1910*/  LOP3.LUT R20, R20, 0x7fffff, RZ, 0xc0, !PT ;  /* 0x007fffff14147812 */ /* 0x000fe400078ec0ff */
[C---:B------:R-:W-:Y:S02]  /*1920*/  ISETP.NE.AND P3, PT, R19.reuse, RZ, PT ;  /* 0x000000ff1300720c */ /* 0x040fe40003f65270 */
[----:B------:R-:W-:Y:S02]  /*1930*/  LOP3.LUT R20, R20, 0x800000, RZ, 0xfc, !PT ;  /* 0x0080000014147812 */ /* 0x000fe400078efcff */
[----:B------:R-:W-:-:S02]  /*1940*/  ISETP.NE.AND P2, PT, R19, RZ, PT ;  /* 0x000000ff1300720c */ /* 0x000fc40003f45270 */
[----:B------:R-:W-:Y:S02]  /*1950*/  IADD3 R19, PT, PT, -R19, RZ, RZ ;  /* 0x000000ff13137210 */ /* 0x000fe40007ffe1ff */
[----:B------:R-:W-:Y:S02]  /*1960*/  SHF.L.U32 R21, R20, R21, RZ ;  /* 0x0000001514157219 */ /* 0x000fe400000006ff */
[----:B------:R-:W-:Y:S02]  /*1970*/  FSETP.NEU.FTZ.AND P1, PT, R22, R23, PT ;  /* 0x000000171600720b */ /* 0x000fe40003f3d000 */
[----:B------:R-:W-:Y:S02]  /*1980*/  SEL R19, R19, RZ, P3 ;  /* 0x000000ff13137207 */ /* 0x000fe40001800000 */
[----:B------:R-:W-:Y:S02]  /*1990*/  ISETP.NE.AND P2, PT, R21, RZ, P2 ;  /* 0x000000ff1500720c */ /* 0x000fe40001745270 */
[----:B------:R-:W-:-:S02]  /*19a0*/  SHF.R.U32.HI R22, RZ, R19, R20 ;  /* 0x00000013ff167219 */ /* 0x000fc40000011614 */
[----:B------:R-:W-:Y:S02]  /*19b0*/  PLOP3.LUT P1, PT, P1, P2, PT, 0xf8, 0x8f ;  /* 0x00000000008f781c */ /* 0x000fe40000f25f70 */
[----:B------:R-:W-:Y:S02]  /*19c0*/  SHF.R.U32.HI R20, RZ, 0x1, R22 ;  /* 0x00000001ff147819 */ /* 0x000fe40000011616 */
[----:B------:R-:W-:-:S04]  /*19d0*/  SEL R19, RZ, 0x1, !P1 ;  /* 0x00000001ff137807 */ /* 0x000fc80004800000 */
[----:B------:R-:W-:-:S04]  /*19e0*/  LOP3.LUT R19, R19, 0x1, R20, 0xf8, !PT ;  /* 0x0000000113137812 */ /* 0x000fc800078ef814 */
[----:B------:R-:W-:-:S04]  /*19f0*/  LOP3.LUT R19, R19, R22, RZ, 0xc0, !PT ;  /* 0x0000001613137212 */ /* 0x000fc800078ec0ff */
[----:B------:R-:W-:-:S04]  /*1a00*/  IADD3 R19, PT, PT, R20, R19, RZ ;  /* 0x0000001314137210 */ /* 0x000fc80007ffe0ff */
[----:B------:R-:W-:Y:S01]  /*1a10*/  LOP3.LUT R0, R19, R0, RZ, 0xfc, !PT ;  /* 0x0000000013007212 */ /* 0x000fe200078efcff */
[----:B------:R-:W-:Y:S06]  /*1a20*/  BRA `(.L_x_44) ;  /* 0x0000000000107947 */ /* 0x000fec0003800000 */
.L_x_43:
[----:B------:R-:W-:-:S04]  /*1a30*/  LOP3.LUT R0, R0, 0x80000000, RZ, 0xc0, !PT ;  /* 0x8000000000007812 */ /* 0x000fc800078ec0ff */
[----:B------:R-:W-:Y:S01]  /*1a40*/  LOP3.LUT R0, R0, 0x7f800000, RZ, 0xfc, !PT ;  /* 0x7f80000000007812 */ /* 0x000fe200078efcff */
[----:B------:R-:W-:Y:S06]  /*1a50*/  BRA `(.L_x_44) ;  /* 0x0000000000047947 */ /* 0x000fec0003800000 */
.L_x_42:
[----:B------:R-:W-:-:S07]  /*1a60*/  LEA R0, R25, R0, 0x17 ;  /* 0x0000000019007211 */ /* 0x000fce00078eb8ff */
.L_x_44:
[----:B------:R-:W-:Y:S05]  /*1a70*/  BSYNC.RECONVERGENT B1 ;  /* 0x0000000000017941 */ /* 0x000fea0003800200 */
.L_x_41:
[----:B------:R-:W-:Y:S05]  /*1a80*/  BRA `(.L_x_45) ;  /* 0x0000000000207947 */ /* 0x000fea0003800000 */
.L_x_40:
[----:B------:R-:W-:-:S04]  /*1a90*/  LOP3.LUT R24, R24, 0x80000000, R25, 0x48, !PT ;  /* 0x8000000018187812 */ /* 0x000fc800078e4819 */
[----:B------:R-:W-:Y:S01]  /*1aa0*/  LOP3.LUT R0, R24, 0x7f800000, RZ, 0xfc, !PT ;  /* 0x7f80000018007812 */ /* 0x000fe200078efcff */
[----:B------:R-:W-:Y:S06]  /*1ab0*/  BRA `(.L_x_45) ;  /* 0x0000000000147947 */ /* 0x000fec0003800000 */
.L_x_39:
[----:B------:R-:W-:Y:S01]  /*1ac0*/  LOP3.LUT R0, R24, 0x80000000, R25, 0x48, !PT ;  /* 0x8000000018007812 */ /* 0x000fe200078e4819 */
[----:B------:R-:W-:Y:S06]  /*1ad0*/  BRA `(.L_x_45) ;  /* 0x00000000000c7947 */ /* 0x000fec0003800000 */
.L_x_38:
[----:B------:R-:W0:Y:S01]  /*1ae0*/  MUFU.RSQ R0, -QNAN ;  /* 0xffc0000000007908 */ /* 0x000e220000001400 */
[----:B------:R-:W-:Y:S05]  /*1af0*/  BRA `(.L_x_45) ;  /* 0x0000000000047947 */ /* 0x000fea0003800000 */
.L_x_37:
[----:B------:R-:W-:-:S07]  /*1b00*/  FADD.FTZ R0, R25, R7 ;  /* 0x0000000719007221 */ /* 0x000fce0000010000 */
.L_x_45:
[----:B------:R-:W-:Y:S05]  /*1b10*/  BSYNC.RECONVERGENT B0 ;  /* 0x0000000000007941 */ /* 0x000fea0003800200 */
.L_x_35:
[----:B------:R-:W-:-:S04]  /*1b20*/  HFMA2 R19, -RZ, RZ, 0, 0 ;  /* 0x00000000ff137431 */ /* 0x000fc800000001ff */
[----:B0-----:R-:W-:Y:S05]  /*1b30*/  RET.REL.NODEC R18 `(_Z18d_bilateral_filterPfS_iifi) ;  /* 0xffffffe412307950 */ /* 0x001fea0003c3ffff */
.L_x_46:
[----:B------:R-:W-:-:S00]  /*1b40*/  BRA `(.L_x_46) ;  /* 0xfffffffc00fc7947 */ /* 0x000fc0000383ffff */
[----:B------:R-:W-:-:S00]  /*1b50*/  NOP ;  /* 0x0000000000007918 */ /* 0x000fc00000000000 */
        /* <DEDUP_REMOVED lines=10> */
.L_x_47:


//--------------------- .nv.shared.reserved.0     --------------------------
	.section	.nv.shared.reserved.0,"aw",@nobits
	.weak		__nv_reservedSMEM_offset_0_alias
	.size		__nv_reservedSMEM_offset_0_alias, 0, 64
	.other		__nv_reservedSMEM_offset_0_alias,@"STO_CUDA_RESERVED_SHARED STV_DEFAULT"
__nv_reservedSMEM_offset_0_alias:
	.zero		0
	.zero		64


//--------------------- .nv.constant0._Z18d_bilateral_filterPfS_iifi --------------------------
	.section	.nv.constant0._Z18d_bilateral_filterPfS_iifi,"a",@progbits
	.sectionflags	@""
	.align	4
.nv.constant0._Z18d_bilateral_filterPfS_iifi:
	.zero		928


//--------------------- SYMBOLS --------------------------

	.type		.nv.reservedSmem.offset0,@object
	.size		.nv.reservedSmem.offset0,0x4
